	.headerflags	@"EF_CUDA_TEXMODE_UNIFIED EF_CUDA_64BIT_ADDRESS EF_CUDA_ACCELERATORS EF_CUDA_SM90 EF_CUDA_VIRTUAL_SM(EF_CUDA_SM90)"
	.elftype	@"ET_EXEC"


//--------------------- .nv.info                  --------------------------
	.section	.nv.info,"",@"SHT_CUDA_INFO"
	.align	4


	//----- nvinfo : EIATTR_REGCOUNT
	.align		4
        /*0000*/ 	.byte	0x04, 0x2f
        /*0002*/ 	.short	(.L_1 - .L_0)
	.align		4
.L_0:
        /*0004*/ 	.word	index@(triton_poi_fused_leaky_relu_leaky_relu_backward_2)
        /*0008*/ 	.word	0x0000000c


	//----- nvinfo : EIATTR_MIN_STACK_SIZE
	.align		4
.L_1:
        /*000c*/ 	.byte	0x04, 0x12
        /*000e*/ 	.short	(.L_3 - .L_2)
	.align		4
.L_2:
        /*0010*/ 	.word	index@(triton_poi_fused_leaky_relu_leaky_relu_backward_2)
        /*0014*/ 	.word	0x00000000


	//----- nvinfo : EIATTR_FRAME_SIZE
	.align		4
.L_3:
        /*0018*/ 	.byte	0x04, 0x11
        /*001a*/ 	.short	(.L_5 - .L_4)
	.align		4
.L_4:
        /*001c*/ 	.word	index@(triton_poi_fused_leaky_relu_leaky_relu_backward_2)
        /*0020*/ 	.word	0x00000000


	//----- nvinfo : EIATTR_MIN_STACK_SIZE
	.align		4
.L_5:
        /*0024*/ 	.byte	0x04, 0x12
        /*0026*/ 	.short	(.L_7 - .L_6)
	.align		4
.L_6:
        /*0028*/ 	.word	index@(triton_poi_fused_leaky_relu_leaky_relu_backward_2)
        /*002c*/ 	.word	0x00000000
.L_7:


//--------------------- .nv.info.triton_poi_fused_leaky_relu_leaky_relu_backward_2 --------------------------
	.section	.nv.info.triton_poi_fused_leaky_relu_leaky_relu_backward_2,"",@"SHT_CUDA_INFO"
	.sectionflags	@""
	.align	4


	//----- nvinfo : EIATTR_CUDA_API_VERSION
	.align		4
        /*0000*/ 	.byte	0x04, 0x37
        /*0002*/ 	.short	(.L_9 - .L_8)
.L_8:
        /*0004*/ 	.word	0x0000007c


	//----- nvinfo : EIATTR_KPARAM_INFO
	.align		4
.L_9:
        /*0008*/ 	.byte	0x04, 0x17
        /*000a*/ 	.short	(.L_11 - .L_10)
.L_10:
        /*000c*/ 	.word	0x00000000
        /*0010*/ 	.short	0x0002
        /*0012*/ 	.short	0x0010
        /*0014*/ 	.byte	0x00, 0xf0, 0x11, 0x00


	//----- nvinfo : EIATTR_KPARAM_INFO
	.align		4
.L_11:
        /*0018*/ 	.byte	0x04, 0x17
        /*001a*/ 	.short	(.L_13 - .L_12)
.L_12:
        /*001c*/ 	.word	0x00000000
        /*0020*/ 	.short	0x0001
        /*0022*/ 	.short	0x0008
        /*0024*/ 	.byte	0x00, 0xf4, 0x21, 0x00


	//----- nvinfo : EIATTR_KPARAM_INFO
	.align		4
.L_13:
        /*0028*/ 	.byte	0x04, 0x17
        /*002a*/ 	.short	(.L_15 - .L_14)
.L_14:
        /*002c*/ 	.word	0x00000000
        /*0030*/ 	.short	0x0000
        /*0032*/ 	.short	0x0000
        /*0034*/ 	.byte	0x00, 0xf4, 0x21, 0x00


	//----- nvinfo : EIATTR_SPARSE_MMA_MASK
	.align		4
.L_15:
        /*0038*/ 	.byte	0x03, 0x50
        /*003a*/ 	.short	0x0000


	//----- nvinfo : EIATTR_MAXREG_COUNT
	.align		4
        /*003c*/ 	.byte	0x03, 0x1b
        /*003e*/ 	.short	0x00ff


	//----- nvinfo : EIATTR_EXIT_INSTR_OFFSETS
	.align		4
        /*0040*/ 	.byte	0x04, 0x1c
        /*0042*/ 	.short	(.L_17 - .L_16)


	//   ....[0]....
.L_16:
        /*0044*/ 	.word	0x00000190


	//   ....[1]....
        /*0048*/ 	.word	0x000001b0


	//----- nvinfo : EIATTR_REQNTID
	.align		4
.L_17:
        /*004c*/ 	.byte	0x04, 0x10
        /*004e*/ 	.short	(.L_19 - .L_18)
.L_18:
        /*0050*/ 	.word	0x00000080
        /*0054*/ 	.word	0x00000001
        /*0058*/ 	.word	0x00000001


	//----- nvinfo : EIATTR_CBANK_PARAM_SIZE
	.align		4
.L_19:
        /*005c*/ 	.byte	0x03, 0x19
        /*005e*/ 	.short	0x0014


	//----- nvinfo : EIATTR_PARAM_CBANK
	.align		4
        /*0060*/ 	.byte	0x04, 0x0a
        /*0062*/ 	.short	(.L_21 - .L_20)
	.align		4
.L_20:
        /*0064*/ 	.word	index@(.nv.constant0.triton_poi_fused_leaky_relu_leaky_relu_backward_2)
        /*0068*/ 	.short	0x0210
        /*006a*/ 	.short	0x0014


	//----- nvinfo : EIATTR_SW_WAR
	.align		4
.L_21:
        /*006c*/ 	.byte	0x04, 0x36
        /*006e*/ 	.short	(.L_23 - .L_22)
.L_22:
        /*0070*/ 	.word	0x00000008
.L_23:


//--------------------- .nv.callgraph             --------------------------
	.section	.nv.callgraph,"",@"SHT_CUDA_CALLGRAPH"
	.align	4
	.sectionentsize	8
	.align		4
        /*0000*/ 	.word	0x00000000
	.align		4
        /*0004*/ 	.word	0xffffffff
	.align		4
        /*0008*/ 	.word	0x00000000
	.align		4
        /*000c*/ 	.word	0xfffffffe
	.align		4
        /*0010*/ 	.word	0x00000000
	.align		4
        /*0014*/ 	.word	0xfffffffd
	.align		4
        /*0018*/ 	.word	0x00000000
	.align		4
        /*001c*/ 	.word	0xfffffffc


//--------------------- .text.triton_poi_fused_leaky_relu_leaky_relu_backward_2 --------------------------
	.section	.text.triton_poi_fused_leaky_relu_leaky_relu_backward_2,"ax",@progbits
	.align	128
        .global         triton_poi_fused_leaky_relu_leaky_relu_backward_2
        .type           triton_poi_fused_leaky_relu_leaky_relu_backward_2,@function
        .size           triton_poi_fused_leaky_relu_leaky_relu_backward_2,(.L_x_1 - triton_poi_fused_leaky_relu_leaky_relu_backward_2)
        .other          triton_poi_fused_leaky_relu_leaky_relu_backward_2,@"STO_CUDA_ENTRY STV_DEFAULT"
triton_poi_fused_leaky_relu_leaky_relu_backward_2:
.text.triton_poi_fused_leaky_relu_leaky_relu_backward_2:
[----:B------:R-:W0:Y:S02]  /*0000*/  LDC R1, c[0x0][0x28] ;  /* 0x00000a00ff017b82 */ /* 0x000e240000000800 */
[----:B------:R-:W1:Y:S01]  /*0010*/  S2R R0, SR_TID.X ;  /* 0x0000000000007919 */ /* 0x000e620000002100 */
[----:B------:R-:W2:Y:S01]  /*0020*/  LDC.64 R2, c[0x0][0x210] ;  /* 0x00008400ff027b82 */ /* 0x000ea20000000a00 */
[----:B------:R-:W-:Y:S01]  /*0030*/  CS2R R8, SRZ ;  /* 0x0000000000087805 */ /* 0x000fe2000001ff00 */
[----:B------:R-:W-:Y:S01]  /*0040*/  ULDC.64 UR4, c[0x0][0x208] ;  /* 0x0000820000047ab9 */ /* 0x000fe20000000a00 */
[----:B------:R-:W3:Y:S01]  /*0050*/  S2R R5, SR_CTAID.X ;  /* 0x0000000000057919 */ /* 0x000ee20000002500 */
[----:B------:R-:W-:Y:S01]  /*0060*/  ULDC.64 UR6, c[0x0][0x218] ;  /* 0x0000860000067ab9 */ /* 0x000fe20000000a00 */
[----:B-1----:R-:W-:-:S05]  /*0070*/  IMAD.SHL.U32 R0, R0, 0x2, RZ ;  /* 0x0000000200007824 */ /* 0x002fca00078e00ff */
[----:B------:R-:W-:-:S05]  /*0080*/  LOP3.LUT R0, R0, 0xfe, RZ, 0xc0, !PT ;  /* 0x000000fe00007812 */ /* 0x000fca00078ec0ff */
[----:B---3--:R-:W-:-:S04]  /*0090*/  IMAD R5, R5, 0x100, R0 ;  /* 0x0000010005057824 */ /* 0x008fc800078e0200 */
[C---:B--2---:R-:W-:Y:S01]  /*00a0*/  IMAD.WIDE R2, R5.reuse, 0x4, R2 ;  /* 0x0000000405027825 */ /* 0x044fe200078e0202 */
[----:B------:R-:W-:-:S13]  /*00b0*/  ISETP.GE.AND P0, PT, R5, 0x1800, PT ;  /* 0x000018000500780c */ /* 0x000fda0003f06270 */
[----:B------:R-:W2:Y:S02]  /*00c0*/  @!P0 LDG.E.64 R8, desc[UR4][R2.64] ;  /* 0x0000000402088981 */ /* 0x000ea4000c1e1b00 */
[----:B--2---:R-:W-:Y:S02]  /*00d0*/  FSETP.GT.AND P2, PT, R8, RZ, PT ;  /* 0x000000ff0800720b */ /* 0x004fe40003f44000 */
[----:B------:R-:W-:-:S11]  /*00e0*/  FSETP.GT.AND P1, PT, R9, RZ, PT ;  /* 0x000000ff0900720b */ /* 0x000fd60003f24000 */
[----:B------:R-:W-:Y:S02]  /*00f0*/  @!P2 FMUL R8, R8, 0.20000000298023223877 ;  /* 0x3e4ccccd0808a820 */ /* 0x000fe40000400000 */
[----:B------:R-:W-:Y:S01]  /*0100*/  @!P1 FMUL R9, R9, 0.20000000298023223877 ;  /* 0x3e4ccccd09099820 */ /* 0x000fe20000400000 */
[----:B------:R-:W-:Y:S02]  /*0110*/  IADD3 R4, P1, R5, UR6, RZ ;  /* 0x0000000605047c10 */ /* 0x000fe4000ff3e0ff */
[----:B------:R-:W-:Y:S02]  /*0120*/  FSETP.GT.AND P3, PT, R8, RZ, PT ;  /* 0x000000ff0800720b */ /* 0x000fe40003f64000 */
[----:B------:R-:W-:Y:S01]  /*0130*/  FSETP.GT.AND P2, PT, R9, RZ, PT ;  /* 0x000000ff0900720b */ /* 0x000fe20003f44000 */
[----:B------:R1:W-:Y:S01]  /*0140*/  @!P0 STG.E.64 desc[UR4][R2.64], R8 ;  /* 0x0000000802008986 */ /* 0x0003e2000c101b04 */
[----:B------:R-:W-:Y:S02]  /*0150*/  SEL R0, RZ, 0x1, !P3 ;  /* 0x00000001ff007807 */ /* 0x000fe40005800000 */
[----:B------:R-:W-:-:S02]  /*0160*/  SEL R7, RZ, 0x100, !P2 ;  /* 0x00000100ff077807 */ /* 0x000fc40005000000 */
[----:B------:R-:W-:-:S03]  /*0170*/  LEA.HI.X.SX32 R5, R5, UR7, 0x1, P1 ;  /* 0x0000000705057c11 */ /* 0x000fc600088f0eff */
[----:B------:R-:W-:Y:S01]  /*0180*/  IMAD.IADD R7, R0, 0x1, R7 ;  /* 0x0000000100077824 */ /* 0x000fe200078e0207 */
[----:B------:R-:W-:Y:S06]  /*0190*/  @P0 EXIT ;  /* 0x000000000000094d */ /* 0x000fec0003800000 */
[----:B------:R-:W-:Y:S01]  /*01a0*/  STG.E.U16 desc[UR4][R4.64], R7 ;  /* 0x0000000704007986 */ /* 0x000fe2000c101504 */
[----:B------:R-:W-:Y:S05]  /*01b0*/  EXIT ;  /* 0x000000000000794d */ /* 0x000fea0003800000 */
.L_x_0:
[----:B------:R-:W-:-:S00]  /*01c0*/  BRA `(.L_x_0) ;  /* 0xfffffffc00fc7947 */ /* 0x000fc0000383ffff */
[----:B------:R-:W-:-:S00]  /*01d0*/  NOP ;  /* 0x0000000000007918 */ /* 0x000fc00000000000 */
        /* <DEDUP_REMOVED lines=10> */
.L_x_1:


//--------------------- .nv.constant0.triton_poi_fused_leaky_relu_leaky_relu_backward_2 --------------------------
	.section	.nv.constant0.triton_poi_fused_leaky_relu_leaky_relu_backward_2,"a",@progbits
	.sectionflags	@""
	.align	4
.nv.constant0.triton_poi_fused_leaky_relu_leaky_relu_backward_2:
	.zero		548
